//
// Generated by NVIDIA NVVM Compiler
//
// Compiler Build ID: CL-36424714
// Cuda compilation tools, release 13.0, V13.0.88
// Based on NVVM 20.0.0
//

.version 9.0
.target sm_100
.address_size 64

	// .globl	_Z6vecAddPKfS0_Pf

.visible .entry _Z6vecAddPKfS0_Pf(
	.param .u64 .ptr .align 1 _Z6vecAddPKfS0_Pf_param_0,
	.param .u64 .ptr .align 1 _Z6vecAddPKfS0_Pf_param_1,
	.param .u64 .ptr .align 1 _Z6vecAddPKfS0_Pf_param_2
)
{
	.reg .b32 	%r<2>;
	.reg .b32 	%f<4>;
	.reg .b64 	%rd<11>;

	ld.param.u64 	%rd1, [_Z6vecAddPKfS0_Pf_param_0];
	ld.param.u64 	%rd2, [_Z6vecAddPKfS0_Pf_param_1];
	ld.param.u64 	%rd3, [_Z6vecAddPKfS0_Pf_param_2];
	cvta.to.global.u64 	%rd4, %rd3;
	cvta.to.global.u64 	%rd5, %rd2;
	cvta.to.global.u64 	%rd6, %rd1;
	mov.u32 	%r1, %tid.x;
	mul.wide.u32 	%rd7, %r1, 4;
	add.s64 	%rd8, %rd6, %rd7;
	ld.global.f32 	%f1, [%rd8];
	add.s64 	%rd9, %rd5, %rd7;
	ld.global.f32 	%f2, [%rd9];
	add.f32 	%f3, %f1, %f2;
	add.s64 	%rd10, %rd4, %rd7;
	st.global.f32 	[%rd10], %f3;
	ret;

}


// ===== COMPILED SASS (sm_100) =====

	.target	sm_100

	.elftype	@"ET_EXEC"


//--------------------- .note.nv.tkinfo           --------------------------
	.section	.note.nv.tkinfo,"",@"SHT_NOTE"
	.sectionflags	@"SHF_NOTE_NV_TKINFO"
	.tkinfo
        /*0018*/ 	.word	0x00000002
        /*0030*/ 	.string	""
        /*0030*/ 	.string	"ptxas"
        /*0030*/ 	.string	"Cuda compilation tools, release 13.0, V13.0.88"
        /*0030*/ 	.string	"Build cuda_13.0.r13.0/compiler.36424714_0"
        /*0030*/ 	.string	"-arch sm_100 -m 64 "



//--------------------- .note.nv.cuinfo           --------------------------
	.section	.note.nv.cuinfo,"",@"SHT_NOTE"
	.sectionflags	@"SHF_NOTE_NV_CUINFO"
        /*0018*/ 	.short	0x0002
        /*001a*/ 	.short	0x0064
        /*001c*/ 	.short	0x0082
	.zero		2


//--------------------- .nv.info                  --------------------------
	.section	.nv.info,"",@"SHT_CUDA_INFO"
	.align	4


	//----- nvinfo : EIATTR_REGCOUNT
	.align		4
        /*0000*/ 	.byte	0x04, 0x2f
        /*0002*/ 	.short	(.L_1 - .L_0)
	.align		4
.L_0:
        /*0004*/ 	.word	index@(_Z6vecAddPKfS0_Pf)
        /*0008*/ 	.word	0x0000000c


	//----- nvinfo : EIATTR_FRAME_SIZE
	.align		4
.L_1:
        /*000c*/ 	.byte	0x04, 0x11
        /*000e*/ 	.short	(.L_3 - .L_2)
	.align		4
.L_2:
        /*0010*/ 	.word	index@(_Z6vecAddPKfS0_Pf)
        /*0014*/ 	.word	0x00000000


	//----- nvinfo : EIATTR_MIN_STACK_SIZE
	.align		4
.L_3:
        /*0018*/ 	.byte	0x04, 0x12
        /*001a*/ 	.short	(.L_5 - .L_4)
	.align		4
.L_4:
        /*001c*/ 	.word	index@(_Z6vecAddPKfS0_Pf)
        /*0020*/ 	.word	0x00000000
.L_5:


//--------------------- .nv.compat                --------------------------
	.section	.nv.compat,"",@"SHT_CUDA_COMPAT_INFO"
	.align	4
        /*0000*/ 	.byte	0x02, 0x09, 0x00, 0x00, 0x02, 0x02, 0x01, 0x00, 0x02, 0x05, 0x05, 0x00, 0x03, 0x07, 0x01, 0x01
        /*0010*/ 	.byte	0x02, 0x03, 0x00, 0x00, 0x02, 0x06, 0x01, 0x00, 0x04, 0x0b, 0x08, 0x00, 0x09, 0x00, 0x00, 0x00
        /*0020*/ 	.byte	0x00, 0x00, 0x00, 0x00


//--------------------- .nv.info._Z6vecAddPKfS0_Pf --------------------------
	.section	.nv.info._Z6vecAddPKfS0_Pf,"",@"SHT_CUDA_INFO"
	.sectionflags	@""
	.align	4


	//----- nvinfo : EIATTR_CUDA_API_VERSION
	.align		4
        /*0000*/ 	.byte	0x04, 0x37
        /*0002*/ 	.short	(.L_7 - .L_6)
.L_6:
        /*0004*/ 	.word	0x00000082


	//----- nvinfo : EIATTR_KPARAM_INFO
	.align		4
.L_7:
        /*0008*/ 	.byte	0x04, 0x17
        /*000a*/ 	.short	(.L_9 - .L_8)
.L_8:
        /*000c*/ 	.word	0x00000000
        /*0010*/ 	.short	0x0002
        /*0012*/ 	.short	0x0010
        /*0014*/ 	.byte	0x00, 0xf5, 0x21, 0x00


	//----- nvinfo : EIATTR_KPARAM_INFO
	.align		4
.L_9:
        /*0018*/ 	.byte	0x04, 0x17
        /*001a*/ 	.short	(.L_11 - .L_10)
.L_10:
        /*001c*/ 	.word	0x00000000
        /*0020*/ 	.short	0x0001
        /*0022*/ 	.short	0x0008
        /*0024*/ 	.byte	0x00, 0xf5, 0x21, 0x00


	//----- nvinfo : EIATTR_KPARAM_INFO
	.align		4
.L_11:
        /*0028*/ 	.byte	0x04, 0x17
        /*002a*/ 	.short	(.L_13 - .L_12)
.L_12:
        /*002c*/ 	.word	0x00000000
        /*0030*/ 	.short	0x0000
        /*0032*/ 	.short	0x0000
        /*0034*/ 	.byte	0x00, 0xf5, 0x21, 0x00


	//----- nvinfo : EIATTR_SPARSE_MMA_MASK
	.align		4
.L_13:
        /*0038*/ 	.byte	0x03, 0x50
        /*003a*/ 	.short	0x0000


	//----- nvinfo : EIATTR_MAXREG_COUNT
	.align		4
        /*003c*/ 	.byte	0x03, 0x1b
        /*003e*/ 	.short	0x00ff


	//----- nvinfo : EIATTR_MERCURY_ISA_VERSION
	.align		4
        /*0040*/ 	.byte	0x03, 0x5f
        /*0042*/ 	.short	0x0101


	//----- nvinfo : EIATTR_VRC_CTA_INIT_COUNT
	.align		4
        /*0044*/ 	.byte	0x02, 0x4a
	.zero		1
	.zero		1


	//----- nvinfo : EIATTR_EXIT_INSTR_OFFSETS
	.align		4
        /*0048*/ 	.byte	0x04, 0x1c
        /*004a*/ 	.short	(.L_15 - .L_14)


	//   ....[0]....
.L_14:
        /*004c*/ 	.word	0x000000d0


	//----- nvinfo : EIATTR_CBANK_PARAM_SIZE
	.align		4
.L_15:
        /*0050*/ 	.byte	0x03, 0x19
        /*0052*/ 	.short	0x0018


	//----- nvinfo : EIATTR_PARAM_CBANK
	.align		4
        /*0054*/ 	.byte	0x04, 0x0a
        /*0056*/ 	.short	(.L_17 - .L_16)
	.align		4
.L_16:
        /*0058*/ 	.word	index@(.nv.constant0._Z6vecAddPKfS0_Pf)
        /*005c*/ 	.short	0x0380
        /*005e*/ 	.short	0x0018


	//----- nvinfo : EIATTR_SW_WAR
	.align		4
.L_17:
        /*0060*/ 	.byte	0x04, 0x36
        /*0062*/ 	.short	(.L_19 - .L_18)
.L_18:
        /*0064*/ 	.word	0x00000008
.L_19:


//--------------------- .nv.callgraph             --------------------------
	.section	.nv.callgraph,"",@"SHT_CUDA_CALLGRAPH"
	.align	4
	.sectionentsize	8
	.align		4
        /*0000*/ 	.word	0x00000000
	.align		4
        /*0004*/ 	.word	0xffffffff
	.align		4
        /*0008*/ 	.word	0x00000000
	.align		4
        /*000c*/ 	.word	0xfffffffe
	.align		4
        /*0010*/ 	.word	0x00000000
	.align		4
        /*0014*/ 	.word	0xfffffffd
	.align		4
        /*0018*/ 	.word	0x00000000
	.align		4
        /*001c*/ 	.word	0xfffffffc


//--------------------- .text._Z6vecAddPKfS0_Pf   --------------------------
	.section	.text._Z6vecAddPKfS0_Pf,"ax",@progbits
	.align	128
        .global         _Z6vecAddPKfS0_Pf
        .type           _Z6vecAddPKfS0_Pf,@function
        .size           _Z6vecAddPKfS0_Pf,(.L_x_1 - _Z6vecAddPKfS0_Pf)
        .other          _Z6vecAddPKfS0_Pf,@"STO_CUDA_ENTRY STV_DEFAULT"
_Z6vecAddPKfS0_Pf:
.text._Z6vecAddPKfS0_Pf:
[----:B------:R-:W-:Y:S01]  /*0000*/  LDC R1, c[0x0][0x37c] ;  /* 0x0000df00ff017b82 */ /* 0x000fe20000000800 */
[----:B------:R-:W0:Y:S07]  /*0010*/  S2R R9, SR_TID.X ;  /* 0x0000000000097919 */ /* 0x000e2e0000002100 */
[----:B------:R-:W0:Y:S01]  /*0020*/  LDC.64 R2, c[0x0][0x380] ;  /* 0x0000e000ff027b82 */ /* 0x000e220000000a00 */
[----:B------:R-:W1:Y:S07]  /*0030*/  LDCU.64 UR4, c[0x0][0x358] ;  /* 0x00006b00ff0477ac */ /* 0x000e6e0008000a00 */
[----:B------:R-:W2:Y:S08]  /*0040*/  LDC.64 R4, c[0x0][0x388] ;  /* 0x0000e200ff047b82 */ /* 0x000eb00000000a00 */
[----:B------:R-:W3:Y:S01]  /*0050*/  LDC.64 R6, c[0x0][0x390] ;  /* 0x0000e400ff067b82 */ /* 0x000ee20000000a00 */
[----:B0-----:R-:W-:-:S04]  /*0060*/  IMAD.WIDE.U32 R2, R9, 0x4, R2 ;  /* 0x0000000409027825 */ /* 0x001fc800078e0002 */
[C---:B--2---:R-:W-:Y:S02]  /*0070*/  IMAD.WIDE.U32 R4, R9.reuse, 0x4, R4 ;  /* 0x0000000409047825 */ /* 0x044fe400078e0004 */
[----:B-1----:R-:W2:Y:S04]  /*0080*/  LDG.E R2, desc[UR4][R2.64] ;  /* 0x0000000402027981 */ /* 0x002ea8000c1e1900 */
[----:B------:R-:W2:Y:S01]  /*0090*/  LDG.E R5, desc[UR4][R4.64] ;  /* 0x0000000404057981 */ /* 0x000ea2000c1e1900 */
[----:B---3--:R-:W-:-:S04]  /*00a0*/  IMAD.WIDE.U32 R6, R9, 0x4, R6 ;  /* 0x0000000409067825 */ /* 0x008fc800078e0006 */
[----:B--2---:R-:W-:-:S05]  /*00b0*/  FADD R9, R2, R5 ;  /* 0x0000000502097221 */ /* 0x004fca0000000000 */
[----:B------:R-:W-:Y:S01]  /*00c0*/  STG.E desc[UR4][R6.64], R9 ;  /* 0x0000000906007986 */ /* 0x000fe2000c101904 */
[----:B------:R-:W-:Y:S05]  /*00d0*/  EXIT ;  /* 0x000000000000794d */ /* 0x000fea0003800000 */
.L_x_0:
[----:B------:R-:W-:-:S00]  /*00e0*/  BRA `(.L_x_0) ;  /* 0xfffffffc00fc7947 */ /* 0x000fc0000383ffff */
[----:B------:R-:W-:-:S00]  /*00f0*/  NOP ;  /* 0x0000000000007918 */ /* 0x000fc00000000000 */
        /* <DEDUP_REMOVED lines=8> */
.L_x_1:


//--------------------- .nv.shared.reserved.0     --------------------------
	.section	.nv.shared.reserved.0,"aw",@nobits
	.weak		__nv_reservedSMEM_offset_0_alias
	.size		__nv_reservedSMEM_offset_0_alias, 0, 64
	.other		__nv_reservedSMEM_offset_0_alias,@"STO_CUDA_RESERVED_SHARED STV_DEFAULT"
__nv_reservedSMEM_offset_0_alias:
	.zero		0
	.zero		64


//--------------------- .nv.constant0._Z6vecAddPKfS0_Pf --------------------------
	.section	.nv.constant0._Z6vecAddPKfS0_Pf,"a",@progbits
	.sectionflags	@""
	.align	4
.nv.constant0._Z6vecAddPKfS0_Pf:
	.zero		920


//--------------------- SYMBOLS --------------------------

	.type		.nv.reservedSmem.offset0,@object
	.size		.nv.reservedSmem.offset0,0x4
